	.headerflags	@"EF_CUDA_TEXMODE_UNIFIED EF_CUDA_64BIT_ADDRESS EF_CUDA_ACCELERATORS EF_CUDA_SM90 EF_CUDA_VIRTUAL_SM(EF_CUDA_SM90)"
	.elftype	@"ET_EXEC"


//--------------------- .nv.info                  --------------------------
	.section	.nv.info,"",@"SHT_CUDA_INFO"
	.align	4


	//----- nvinfo : EIATTR_REGCOUNT
	.align		4
        /*0000*/ 	.byte	0x04, 0x2f
        /*0002*/ 	.short	(.L_3 - .L_2)
	.align		4
.L_2:
        /*0004*/ 	.word	index@(triton_poi_fused__native_batch_norm_legit_no_training_convolution_hardtanh_17)
        /*0008*/ 	.word	0x0000001a


	//----- nvinfo : EIATTR_MIN_STACK_SIZE
	.align		4
.L_3:
        /*000c*/ 	.byte	0x04, 0x12
        /*000e*/ 	.short	(.L_5 - .L_4)
	.align		4
.L_4:
        /*0010*/ 	.word	index@(triton_poi_fused__native_batch_norm_legit_no_training_convolution_hardtanh_17)
        /*0014*/ 	.word	0x00000000


	//----- nvinfo : EIATTR_FRAME_SIZE
	.align		4
.L_5:
        /*0018*/ 	.byte	0x04, 0x11
        /*001a*/ 	.short	(.L_7 - .L_6)
	.align		4
.L_6:
        /*001c*/ 	.word	index@(triton_poi_fused__native_batch_norm_legit_no_training_convolution_hardtanh_17)
        /*0020*/ 	.word	0x00000000


	//----- nvinfo : EIATTR_MIN_STACK_SIZE
	.align		4
.L_7:
        /*0024*/ 	.byte	0x04, 0x12
        /*0026*/ 	.short	(.L_9 - .L_8)
	.align		4
.L_8:
        /*0028*/ 	.word	index@(triton_poi_fused__native_batch_norm_legit_no_training_convolution_hardtanh_17)
        /*002c*/ 	.word	0x00000000
.L_9:


//--------------------- .nv.info.triton_poi_fused__native_batch_norm_legit_no_training_convolution_hardtanh_17 --------------------------
	.section	.nv.info.triton_poi_fused__native_batch_norm_legit_no_training_convolution_hardtanh_17,"",@"SHT_CUDA_INFO"
	.sectionflags	@""
	.align	4


	//----- nvinfo : EIATTR_CUDA_API_VERSION
	.align		4
        /*0000*/ 	.byte	0x04, 0x37
        /*0002*/ 	.short	(.L_11 - .L_10)
.L_10:
        /*0004*/ 	.word	0x0000007c


	//----- nvinfo : EIATTR_KPARAM_INFO
	.align		4
.L_11:
        /*0008*/ 	.byte	0x04, 0x17
        /*000a*/ 	.short	(.L_13 - .L_12)
.L_12:
        /*000c*/ 	.word	0x00000000
        /*0010*/ 	.short	0x0008
        /*0012*/ 	.short	0x003c
        /*0014*/ 	.byte	0x00, 0xf0, 0x11, 0x00


	//----- nvinfo : EIATTR_KPARAM_INFO
	.align		4
.L_13:
        /*0018*/ 	.byte	0x04, 0x17
        /*001a*/ 	.short	(.L_15 - .L_14)
.L_14:
        /*001c*/ 	.word	0x00000000
        /*0020*/ 	.short	0x0007
        /*0022*/ 	.short	0x0038
        /*0024*/ 	.byte	0x00, 0xf0, 0x11, 0x00


	//----- nvinfo : EIATTR_KPARAM_INFO
	.align		4
.L_15:
        /*0028*/ 	.byte	0x04, 0x17
        /*002a*/ 	.short	(.L_17 - .L_16)
.L_16:
        /*002c*/ 	.word	0x00000000
        /*0030*/ 	.short	0x0006
        /*0032*/ 	.short	0x0030
        /*0034*/ 	.byte	0x00, 0xf4, 0x21, 0x00


	//----- nvinfo : EIATTR_KPARAM_INFO
	.align		4
.L_17:
        /*0038*/ 	.byte	0x04, 0x17
        /*003a*/ 	.short	(.L_19 - .L_18)
.L_18:
        /*003c*/ 	.word	0x00000000
        /*0040*/ 	.short	0x0005
        /*0042*/ 	.short	0x0028
        /*0044*/ 	.byte	0x00, 0xf4, 0x21, 0x00


	//----- nvinfo : EIATTR_KPARAM_INFO
	.align		4
.L_19:
        /*0048*/ 	.byte	0x04, 0x17
        /*004a*/ 	.short	(.L_21 - .L_20)
.L_20:
        /*004c*/ 	.word	0x00000000
        /*0050*/ 	.short	0x0004
        /*0052*/ 	.short	0x0020
        /*0054*/ 	.byte	0x00, 0xf4, 0x21, 0x00


	//----- nvinfo : EIATTR_KPARAM_INFO
	.align		4
.L_21:
        /*0058*/ 	.byte	0x04, 0x17
        /*005a*/ 	.short	(.L_23 - .L_22)
.L_22:
        /*005c*/ 	.word	0x00000000
        /*0060*/ 	.short	0x0003
        /*0062*/ 	.short	0x0018
        /*0064*/ 	.byte	0x00, 0xf4, 0x21, 0x00


	//----- nvinfo : EIATTR_KPARAM_INFO
	.align		4
.L_23:
        /*0068*/ 	.byte	0x04, 0x17
        /*006a*/ 	.short	(.L_25 - .L_24)
.L_24:
        /*006c*/ 	.word	0x00000000
        /*0070*/ 	.short	0x0002
        /*0072*/ 	.short	0x0010
        /*0074*/ 	.byte	0x00, 0xf4, 0x21, 0x00


	//----- nvinfo : EIATTR_KPARAM_INFO
	.align		4
.L_25:
        /*0078*/ 	.byte	0x04, 0x17
        /*007a*/ 	.short	(.L_27 - .L_26)
.L_26:
        /*007c*/ 	.word	0x00000000
        /*0080*/ 	.short	0x0001
        /*0082*/ 	.short	0x0008
        /*0084*/ 	.byte	0x00, 0xf4, 0x21, 0x00


	//----- nvinfo : EIATTR_KPARAM_INFO
	.align		4
.L_27:
        /*0088*/ 	.byte	0x04, 0x17
        /*008a*/ 	.short	(.L_29 - .L_28)
.L_28:
        /*008c*/ 	.word	0x00000000
        /*0090*/ 	.short	0x0000
        /*0092*/ 	.short	0x0000
        /*0094*/ 	.byte	0x00, 0xf4, 0x21, 0x00


	//----- nvinfo : EIATTR_SPARSE_MMA_MASK
	.align		4
.L_29:
        /*0098*/ 	.byte	0x03, 0x50
        /*009a*/ 	.short	0x0000


	//----- nvinfo : EIATTR_MAXREG_COUNT
	.align		4
        /*009c*/ 	.byte	0x03, 0x1b
        /*009e*/ 	.short	0x00ff


	//----- nvinfo : EIATTR_EXIT_INSTR_OFFSETS
	.align		4
        /*00a0*/ 	.byte	0x04, 0x1c
        /*00a2*/ 	.short	(.L_31 - .L_30)


	//   ....[0]....
.L_30:
        /*00a4*/ 	.word	0x000006f0


	//   ....[1]....
        /*00a8*/ 	.word	0x00000710


	//----- nvinfo : EIATTR_REQNTID
	.align		4
.L_31:
        /*00ac*/ 	.byte	0x04, 0x10
        /*00ae*/ 	.short	(.L_33 - .L_32)
.L_32:
        /*00b0*/ 	.word	0x00000080
        /*00b4*/ 	.word	0x00000001
        /*00b8*/ 	.word	0x00000001


	//----- nvinfo : EIATTR_CBANK_PARAM_SIZE
	.align		4
.L_33:
        /*00bc*/ 	.byte	0x03, 0x19
        /*00be*/ 	.short	0x0040


	//----- nvinfo : EIATTR_PARAM_CBANK
	.align		4
        /*00c0*/ 	.byte	0x04, 0x0a
        /*00c2*/ 	.short	(.L_35 - .L_34)
	.align		4
.L_34:
        /*00c4*/ 	.word	index@(.nv.constant0.triton_poi_fused__native_batch_norm_legit_no_training_convolution_hardtanh_17)
        /*00c8*/ 	.short	0x0210
        /*00ca*/ 	.short	0x0040


	//----- nvinfo : EIATTR_SW_WAR
	.align		4
.L_35:
        /*00cc*/ 	.byte	0x04, 0x36
        /*00ce*/ 	.short	(.L_37 - .L_36)
.L_36:
        /*00d0*/ 	.word	0x00000008
.L_37:


//--------------------- .nv.callgraph             --------------------------
	.section	.nv.callgraph,"",@"SHT_CUDA_CALLGRAPH"
	.align	4
	.sectionentsize	8
	.align		4
        /*0000*/ 	.word	0x00000000
	.align		4
        /*0004*/ 	.word	0xffffffff
	.align		4
        /*0008*/ 	.word	0x00000000
	.align		4
        /*000c*/ 	.word	0xfffffffe
	.align		4
        /*0010*/ 	.word	0x00000000
	.align		4
        /*0014*/ 	.word	0xfffffffd
	.align		4
        /*0018*/ 	.word	0x00000000
	.align		4
        /*001c*/ 	.word	0xfffffffc


//--------------------- .nv.constant4             --------------------------
	.section	.nv.constant4,"a",@progbits
	.align	8
	.align		8
.nv.constant4:
        /*0000*/ 	.dword	_$_str
	.align		8
        /*0008*/ 	.dword	_$_str_$_2


//--------------------- .text.triton_poi_fused__native_batch_norm_legit_no_training_convolution_hardtanh_17 --------------------------
	.section	.text.triton_poi_fused__native_batch_norm_legit_no_training_convolution_hardtanh_17,"ax",@progbits
	.sectionflags	@"SHF_BARRIERS=1"
	.align	128
        .global         triton_poi_fused__native_batch_norm_legit_no_training_convolution_hardtanh_17
        .type           triton_poi_fused__native_batch_norm_legit_no_training_convolution_hardtanh_17,@function
        .size           triton_poi_fused__native_batch_norm_legit_no_training_convolution_hardtanh_17,(.L_x_1 - triton_poi_fused__native_batch_norm_legit_no_training_convolution_hardtanh_17)
        .other          triton_poi_fused__native_batch_norm_legit_no_training_convolution_hardtanh_17,@"STO_CUDA_ENTRY STV_DEFAULT"
triton_poi_fused__native_batch_norm_legit_no_training_convolution_hardtanh_17:
.text.triton_poi_fused__native_batch_norm_legit_no_training_convolution_hardtanh_17:
[----:B------:R-:W0:Y:S01]  /*0000*/  LDC R1, c[0x0][0x28] ;  /* 0x00000a00ff017b82 */ /* 0x000e220000000800 */
[----:B------:R-:W1:Y:S07]  /*0010*/  S2R R10, SR_TID.X ;  /* 0x00000000000a7919 */ /* 0x000e6e0000002100 */
[----:B------:R-:W2:Y:S01]  /*0020*/  S2UR UR4, SR_CTAID.Y ;  /* 0x00000000000479c3 */ /* 0x000ea20000002600 */
[----:B------:R-:W-:Y:S01]  /*0030*/  IMAD.MOV.U32 R4, RZ, RZ, RZ ;  /* 0x000000ffff047224 */ /* 0x000fe200078e00ff */
[----:B------:R-:W-:-:S06]  /*0040*/  ULDC.64 UR8, c[0x0][0x208] ;  /* 0x0000820000087ab9 */ /* 0x000fcc0000000a00 */
[----:B------:R-:W3:Y:S08]  /*0050*/  LDC.64 R6, c[0x0][0x220] ;  /* 0x00008800ff067b82 */ /* 0x000ef00000000a00 */
[----:B------:R-:W4:Y:S01]  /*0060*/  S2UR UR5, SR_CTAID.X ;  /* 0x00000000000579c3 */ /* 0x000f220000002500 */
[----:B--2---:R-:W-:-:S07]  /*0070*/  USHF.L.U32 UR4, UR4, 0x4, URZ ;  /* 0x0000000404047899 */ /* 0x004fce000800063f */
[----:B------:R-:W2:Y:S01]  /*0080*/  LDC.64 R18, c[0x0][0x210] ;  /* 0x00008400ff127b82 */ /* 0x000ea20000000a00 */
[----:B-1----:R-:W-:-:S07]  /*0090*/  IMAD.SHL.U32 R0, R10, 0x2, RZ ;  /* 0x000000020a007824 */ /* 0x002fce00078e00ff */
[----:B------:R-:W1:Y:S01]  /*00a0*/  LDC.64 R16, c[0x0][0x218] ;  /* 0x00008600ff107b82 */ /* 0x000e620000000a00 */
[----:B------:R-:W-:-:S04]  /*00b0*/  LOP3.LUT R0, R0, 0xe, RZ, 0xc0, !PT ;  /* 0x0000000e00007812 */ /* 0x000fc800078ec0ff */
[----:B------:R-:W-:-:S03]  /*00c0*/  LOP3.LUT R5, R0, UR4, RZ, 0xfc, !PT ;  /* 0x0000000400057c12 */ /* 0x000fc6000f8efcff */
[----:B------:R-:W5:Y:S01]  /*00d0*/  LDC.64 R12, c[0x0][0x228] ;  /* 0x00008a00ff0c7b82 */ /* 0x000f620000000a00 */
[C---:B------:R-:W-:Y:S01]  /*00e0*/  ISETP.GE.AND P1, PT, R5.reuse, 0x6a8, PT ;  /* 0x000006a80500780c */ /* 0x040fe20003f26270 */
[----:B------:R-:W-:-:S06]  /*00f0*/  IMAD.HI R2, R5, -0x6628dd25, R4 ;  /* 0x99d722db05027827 */ /* 0x000fcc00078e0204 */
[----:B------:R-:W2:Y:S01]  /*0100*/  LDC.64 R8, c[0x0][0x230] ;  /* 0x00008c00ff087b82 */ /* 0x000ea20000000a00 */
[----:B------:R-:W-:-:S04]  /*0110*/  SHF.R.U32.HI R3, RZ, 0x1f, R2 ;  /* 0x0000001fff037819 */ /* 0x000fc80000011602 */
[----:B------:R-:W-:Y:S02]  /*0120*/  LEA.HI.SX32 R21, R2, R3, 0x18 ;  /* 0x0000000302157211 */ /* 0x000fe400078fc2ff */
[----:B------:R-:W-:-:S03]  /*0130*/  CS2R R2, SRZ ;  /* 0x0000000000027805 */ /* 0x000fc6000001ff00 */
[----:B------:R-:W-:-:S04]  /*0140*/  IMAD R15, R21, -0x1aa, R5 ;  /* 0xfffffe56150f7824 */ /* 0x000fc800078e0205 */
[----:B---3--:R-:W-:-:S05]  /*0150*/  IMAD.WIDE R6, R15, 0x4, R6 ;  /* 0x000000040f067825 */ /* 0x008fca00078e0206 */
[----:B------:R3:W5:Y:S01]  /*0160*/  @!P1 LDG.E.EL.64 R2, desc[UR8][R6.64] ;  /* 0x0000000806029981 */ /* 0x000762000c2e1b00 */
[----:B------:R-:W-:Y:S01]  /*0170*/  SHF.R.U32.HI R11, RZ, 0x3, R10 ;  /* 0x00000003ff0b7819 */ /* 0x000fe2000001160a */
[----:B----4-:R-:W-:Y:S01]  /*0180*/  USHF.L.U32 UR5, UR5, 0x4, URZ ;  /* 0x0000000405057899 */ /* 0x010fe2000800063f */
[----:B-1----:R-:W-:Y:S02]  /*0190*/  IMAD.WIDE R16, R15, 0x4, R16 ;  /* 0x000000040f107825 */ /* 0x002fe400078e0210 */
[----:B------:R-:W-:-:S04]  /*01a0*/  SGXT.U32 R11, R11, 0x4 ;  /* 0x000000040b0b781a */ /* 0x000fc80000000000 */
[----:B------:R-:W-:Y:S02]  /*01b0*/  LOP3.LUT R4, R11, UR5, RZ, 0xfc, !PT ;  /* 0x000000050b047c12 */ /* 0x000fe4000f8efcff */
[----:B---3--:R-:W-:Y:S02]  /*01c0*/  CS2R R6, SRZ ;  /* 0x0000000000067805 */ /* 0x008fe4000001ff00 */
[C---:B------:R-:W-:Y:S01]  /*01d0*/  ISETP.GE.AND P0, PT, R4.reuse, 0x10, PT ;  /* 0x000000100400780c */ /* 0x040fe20003f06270 */
[----:B------:R-:W-:-:S03]  /*01e0*/  IMAD R14, R4, 0x1aa, R15 ;  /* 0x000001aa040e7824 */ /* 0x000fc600078e020f */
[----:B------:R1:W3:Y:S01]  /*01f0*/  @!P1 LDG.E.EL.64 R6, desc[UR8][R16.64] ;  /* 0x0000000810069981 */ /* 0x0002e2000c2e1b00 */
[----:B------:R-:W-:Y:S01]  /*0200*/  ISETP.LT.AND P0, PT, R5, 0x6a8, !P0 ;  /* 0x000006a80500780c */ /* 0x000fe20004701270 */
[----:B------:R-:W-:Y:S01]  /*0210*/  IMAD R14, R21, 0x1aa0, R14 ;  /* 0x00001aa0150e7824 */ /* 0x000fe200078e020e */
[----:B------:R-:W-:-:S03]  /*0220*/  CS2R R4, SRZ ;  /* 0x0000000000047805 */ /* 0x000fc6000001ff00 */
[----:B--2---:R-:W-:-:S04]  /*0230*/  IMAD.WIDE R18, R14, 0x4, R18 ;  /* 0x000000040e127825 */ /* 0x004fc800078e0212 */
[----:B-----5:R-:W-:Y:S01]  /*0240*/  IMAD.WIDE R20, R15, 0x4, R12 ;  /* 0x000000040f147825 */ /* 0x020fe200078e020c */
[----:B------:R-:W-:-:S03]  /*0250*/  CS2R R12, SRZ ;  /* 0x00000000000c7805 */ /* 0x000fc6000001ff00 */
[----:B------:R-:W3:Y:S01]  /*0260*/  @P0 LDG.E.EL.64 R4, desc[UR8][R18.64] ;  /* 0x0000000812040981 */ /* 0x000ee2000c2e1b00 */
[----:B0-----:R-:W-:Y:S01]  /*0270*/  IMAD.WIDE R22, R15, 0x4, R8 ;  /* 0x000000040f167825 */ /* 0x001fe200078e0208 */
[----:B------:R-:W-:-:S04]  /*0280*/  CS2R R8, SRZ ;  /* 0x0000000000087805 */ /* 0x000fc8000001ff00 */
[----:B------:R-:W2:Y:S04]  /*0290*/  @!P1 LDG.E.EL.64 R12, desc[UR8][R22.64] ;  /* 0x00000008160c9981 */ /* 0x000ea8000c2e1b00 */
[----:B------:R-:W2:Y:S01]  /*02a0*/  @!P1 LDG.E.EL.64 R8, desc[UR8][R20.64] ;  /* 0x0000000814089981 */ /* 0x000ea2000c2e1b00 */
[----:B------:R-:W0:Y:S01]  /*02b0*/  S2UR UR7, SR_CgaCtaId ;  /* 0x00000000000779c3 */ /* 0x000e220000008800 */
[----:B------:R-:W-:Y:S02]  /*02c0*/  UMOV UR6, 0x400 ;  /* 0x0000040000067882 */ /* 0x000fe40000000000 */
[----:B0-----:R-:W-:Y:S01]  /*02d0*/  UPRMT UR6, UR7, 0x654, UR6 ;  /* 0x0000065407067896 */ /* 0x001fe20008000006 */
[----:B------:R-:W-:Y:S01]  /*02e0*/  LOP3.LUT R0, R0, UR5, RZ, 0xfc, !PT ;  /* 0x0000000500007c12 */ /* 0x000fe2000f8efcff */
[----:B------:R-:W-:Y:S01]  /*02f0*/  FADD R2, R2, 9.9999997473787516356e-06 ;  /* 0x3727c5ac02027421 */ /* 0x000fe20000000000 */
[----:B------:R-:W-:-:S03]  /*0300*/  FADD R3, R3, 9.9999997473787516356e-06 ;  /* 0x3727c5ac03037421 */ /* 0x000fc60000000000 */
[----:B------:R-:W0:Y:S08]  /*0310*/  MUFU.SQRT R15, R2 ;  /* 0x00000002000f7308 */ /* 0x000e300000002000 */
[----:B-1----:R-:W1:Y:S01]  /*0320*/  MUFU.SQRT R16, R3 ;  /* 0x0000000300107308 */ /* 0x002e620000002000 */
[C---:B0-----:R-:W-:Y:S02]  /*0330*/  FSETP.GT.AND P1, PT, R15.reuse, 8.50705917302346158658e+37, PT ;  /* 0x7e8000000f00780b */ /* 0x041fe40003f24000 */
[----:B------:R-:W-:-:S02]  /*0340*/  FSETP.GEU.AND P3, PT, R15, 1.175494350822287508e-38, PT ;  /* 0x008000000f00780b */ /* 0x000fc40003f6e000 */
[C---:B-1----:R-:W-:Y:S02]  /*0350*/  FSETP.GT.AND P2, PT, R16.reuse, 8.50705917302346158658e+37, PT ;  /* 0x7e8000001000780b */ /* 0x042fe40003f44000 */
[----:B------:R-:W-:-:S07]  /*0360*/  FSETP.GEU.AND P4, PT, R16, 1.175494350822287508e-38, PT ;  /* 0x008000001000780b */ /* 0x000fce0003f8e000 */
[----:B------:R-:W-:-:S04]  /*0370*/  @P1 FMUL R15, R15, 0.25 ;  /* 0x3e8000000f0f1820 */ /* 0x000fc80000400000 */
[----:B------:R-:W-:Y:S01]  /*0380*/  @!P3 FMUL R15, R15, 16777216 ;  /* 0x4b8000000f0fb820 */ /* 0x000fe20000400000 */
[----:B------:R-:W-:-:S04]  /*0390*/  @P2 FMUL R16, R16, 0.25 ;  /* 0x3e80000010102820 */ /* 0x000fc80000400000 */
[----:B------:R-:W-:Y:S01]  /*03a0*/  @!P4 FMUL R16, R16, 16777216 ;  /* 0x4b8000001010c820 */ /* 0x000fe20000400000 */
[----:B------:R-:W0:Y:S01]  /*03b0*/  MUFU.RCP R15, R15 ;  /* 0x0000000f000f7308 */ /* 0x000e220000001000 */
[----:B------:R-:W-:-:S07]  /*03c0*/  IMAD.MOV.U32 R3, RZ, RZ, 0x3e800000 ;  /* 0x3e800000ff037424 */ /* 0x000fce00078e00ff */
[----:B------:R-:W1:Y:S01]  /*03d0*/  MUFU.RCP R16, R16 ;  /* 0x0000001000107308 */ /* 0x000e620000001000 */
[C---:B------:R-:W-:Y:S02]  /*03e0*/  FSEL R2, R3.reuse, 1, P1 ;  /* 0x3f80000003027808 */ /* 0x040fe40000800000 */
[----:B------:R-:W-:-:S03]  /*03f0*/  FSEL R3, R3, 1, P2 ;  /* 0x3f80000003037808 */ /* 0x000fc60001000000 */
[----:B------:R-:W-:Y:S02]  /*0400*/  @!P3 FMUL R2, R2, 16777216 ;  /* 0x4b8000000202b820 */ /* 0x000fe40000400000 */
[----:B------:R-:W-:Y:S01]  /*0410*/  @!P4 FMUL R3, R3, 16777216 ;  /* 0x4b8000000303c820 */ /* 0x000fe20000400000 */
[----:B---3--:R-:W-:Y:S01]  /*0420*/  FADD R4, -R6, R4 ;  /* 0x0000000406047221 */ /* 0x008fe20000000100 */
[----:B0-----:R-:W-:Y:S01]  /*0430*/  FMUL R15, R15, R2 ;  /* 0x000000020f0f7220 */ /* 0x001fe20000400000 */
[----:B------:R-:W-:Y:S01]  /*0440*/  FADD R5, -R7, R5 ;  /* 0x0000000507057221 */ /* 0x000fe20000000100 */
[----:B-1----:R-:W-:Y:S02]  /*0450*/  FMUL R2, R16, R3 ;  /* 0x0000000310027220 */ /* 0x002fe40000400000 */
[----:B------:R-:W-:Y:S02]  /*0460*/  FMUL R15, R4, R15 ;  /* 0x0000000f040f7220 */ /* 0x000fe40000400000 */
[----:B------:R-:W-:-:S02]  /*0470*/  FMUL R2, R5, R2 ;  /* 0x0000000205027220 */ /* 0x000fc40000400000 */
[----:B--2---:R-:W-:Y:S02]  /*0480*/  FFMA R8, R15, R8, R12 ;  /* 0x000000080f087223 */ /* 0x004fe4000000000c */
[----:B------:R-:W-:Y:S01]  /*0490*/  FFMA R9, R2, R9, R13 ;  /* 0x0000000902097223 */ /* 0x000fe2000000000d */
[----:B------:R-:W-:Y:S02]  /*04a0*/  IMAD.SHL.U32 R2, R10, 0x20, RZ ;  /* 0x000000200a027824 */ /* 0x000fe400078e00ff */
[----:B------:R-:W-:Y:S02]  /*04b0*/  FSETP.GTU.AND P1, PT, R8, RZ, PT ;  /* 0x000000ff0800720b */ /* 0x000fe40003f2c000 */
[----:B------:R-:W-:Y:S02]  /*04c0*/  FSETP.GTU.AND P2, PT, R9, RZ, PT ;  /* 0x000000ff0900720b */ /* 0x000fe40003f4c000 */
[----:B------:R-:W-:Y:S02]  /*04d0*/  LOP3.LUT R4, R2, 0xe0, RZ, 0xc0, !PT ;  /* 0x000000e002047812 */ /* 0x000fe400078ec0ff */
[----:B------:R-:W-:-:S02]  /*04e0*/  FSEL R2, R8, RZ, P1 ;  /* 0x000000ff08027208 */ /* 0x000fc40000800000 */
[----:B------:R-:W-:Y:S02]  /*04f0*/  FSEL R3, R9, RZ, P2 ;  /* 0x000000ff09037208 */ /* 0x000fe40001000000 */
[----:B------:R-:W-:Y:S02]  /*0500*/  FSETP.GEU.AND P3, PT, R2, 6, PT ;  /* 0x40c000000200780b */ /* 0x000fe40003f6e000 */
[----:B------:R-:W-:Y:S02]  /*0510*/  FSETP.GEU.AND P4, PT, R3, 6, PT ;  /* 0x40c000000300780b */ /* 0x000fe40003f8e000 */
[C---:B------:R-:W-:Y:S02]  /*0520*/  LOP3.LUT R6, R4.reuse, 0x10, RZ, 0xfc, !PT ;  /* 0x0000001004067812 */ /* 0x040fe400078efcff */
[C---:B------:R-:W-:Y:S02]  /*0530*/  LOP3.LUT R5, R4.reuse, R11, RZ, 0xfc, !PT ;  /* 0x0000000b04057212 */ /* 0x040fe400078efcff */
[----:B------:R-:W-:-:S02]  /*0540*/  LEA.HI R4, R4, UR6, RZ, 0x1e ;  /* 0x0000000604047c11 */ /* 0x000fc4000f8ff0ff */
[----:B------:R-:W-:Y:S02]  /*0550*/  LEA.HI R6, R6, UR6, RZ, 0x1e ;  /* 0x0000000606067c11 */ /* 0x000fe4000f8ff0ff */
[C---:B------:R-:W-:Y:S02]  /*0560*/  FSETP.NAN.AND P1, PT, R2.reuse, R2, PT ;  /* 0x000000020200720b */ /* 0x040fe40003f28000 */
[----:B------:R-:W-:Y:S01]  /*0570*/  FSETP.NAN.AND P2, PT, R3, R3, PT ;  /* 0x000000030300720b */ /* 0x000fe20003f48000 */
[C---:B------:R-:W-:Y:S01]  /*0580*/  IMAD R9, R5.reuse, 0x4, R4 ;  /* 0x0000000405097824 */ /* 0x040fe200078e0204 */
[----:B------:R-:W-:Y:S01]  /*0590*/  @P3 FSEL R2, R2, 6, P1 ;  /* 0x40c0000002023808 */ /* 0x000fe20000800000 */
[----:B------:R-:W-:Y:S01]  /*05a0*/  IMAD R8, R5, 0x4, R6 ;  /* 0x0000000405087824 */ /* 0x000fe200078e0206 */
[----:B------:R-:W-:Y:S01]  /*05b0*/  @P4 FSEL R3, R3, 6, P2 ;  /* 0x40c0000003034808 */ /* 0x000fe20001000000 */
[----:B------:R-:W0:Y:S02]  /*05c0*/  LDC.64 R6, c[0x0][0x240] ;  /* 0x00009000ff067b82 */ /* 0x000e240000000a00 */
[----:B------:R-:W-:Y:S04]  /*05d0*/  STS [R9], R2 ;  /* 0x0000000209007388 */ /* 0x000fe80000000800 */
[----:B------:R-:W-:Y:S01]  /*05e0*/  STS [R8+0x40], R3 ;  /* 0x0000400308007388 */ /* 0x000fe20000000800 */
[----:B------:R-:W-:Y:S01]  /*05f0*/  SHF.R.U32.HI R4, RZ, 0x1, R10 ;  /* 0x00000001ff047819 */ /* 0x000fe2000001160a */
[----:B------:R-:W-:-:S03]  /*0600*/  IMAD.SHL.U32 R10, R10, 0x8, RZ ;  /* 0x000000080a0a7824 */ /* 0x000fc600078e00ff */
[----:B------:R-:W-:Y:S02]  /*0610*/  LOP3.LUT R4, R4, 0x3c, RZ, 0xc0, !PT ;  /* 0x0000003c04047812 */ /* 0x000fe400078ec0ff */
[----:B------:R-:W-:-:S04]  /*0620*/  LOP3.LUT R5, R10, 0x3f8, RZ, 0xc0, !PT ;  /* 0x000003f80a057812 */ /* 0x000fc800078ec0ff */
[----:B------:R-:W-:Y:S01]  /*0630*/  IADD3 R10, R5, UR6, R4 ;  /* 0x00000006050a7c10 */ /* 0x000fe2000fffe004 */
[----:B------:R-:W-:Y:S08]  /*0640*/  BAR.SYNC.DEFER_BLOCKING 0x0 ;  /* 0x0000000000007b1d */ /* 0x000ff00000010000 */
[----:B------:R-:W1:Y:S01]  /*0650*/  LDC.64 R4, c[0x0][0x238] ;  /* 0x00008e00ff047b82 */ /* 0x000e620000000a00 */
[----:B------:R-:W-:Y:S04]  /*0660*/  LDS R12, [R10] ;  /* 0x000000000a0c7984 */ /* 0x000fe80000000800 */
[----:B------:R-:W2:Y:S01]  /*0670*/  LDS R13, [R10+0x4] ;  /* 0x000004000a0d7984 */ /* 0x000ea20000000800 */
[----:B------:R-:W-:-:S02]  /*0680*/  LOP3.LUT R11, R11, UR4, RZ, 0xfc, !PT ;  /* 0x000000040b0b7c12 */ /* 0x000fc4000f8efcff */
[----:B------:R-:W-:-:S04]  /*0690*/  ISETP.GE.AND P1, PT, R0, 0x10, PT ;  /* 0x000000100000780c */ /* 0x000fc80003f26270 */
[C---:B------:R-:W-:Y:S01]  /*06a0*/  ISETP.LT.AND P1, PT, R11.reuse, 0x6a8, !P1 ;  /* 0x000006a80b00780c */ /* 0x040fe20004f21270 */
[----:B------:R-:W-:-:S04]  /*06b0*/  IMAD R11, R11, 0x10, R0 ;  /* 0x000000100b0b7824 */ /* 0x000fc800078e0200 */
[----:B-1----:R-:W-:-:S04]  /*06c0*/  IMAD.WIDE R4, R11, 0x4, R4 ;  /* 0x000000040b047825 */ /* 0x002fc800078e0204 */
[----:B0-----:R-:W-:-:S04]  /*06d0*/  IMAD.WIDE R14, R14, 0x4, R6 ;  /* 0x000000040e0e7825 */ /* 0x001fc800078e0206 */
[----:B--2---:R0:W-:Y:S02]  /*06e0*/  @P1 STG.E.64 desc[UR8][R4.64], R12 ;  /* 0x0000000c04001986 */ /* 0x0041e4000c101b08 */
[----:B0-----:R-:W-:Y:S05]  /*06f0*/  @!P0 EXIT ;  /* 0x000000000000894d */ /* 0x001fea0003800000 */
[----:B------:R-:W-:Y:S01]  /*0700*/  STG.E.64 desc[UR8][R14.64], R2 ;  /* 0x000000020e007986 */ /* 0x000fe2000c101b08 */
[----:B------:R-:W-:Y:S05]  /*0710*/  EXIT ;  /* 0x000000000000794d */ /* 0x000fea0003800000 */
.L_x_0:
[----:B------:R-:W-:-:S00]  /*0720*/  BRA `(.L_x_0) ;  /* 0xfffffffc00fc7947 */ /* 0x000fc0000383ffff */
[----:B------:R-:W-:-:S00]  /*0730*/  NOP ;  /* 0x0000000000007918 */ /* 0x000fc00000000000 */
        /* <DEDUP_REMOVED lines=12> */
.L_x_1:


//--------------------- .nv.global.init           --------------------------
	.section	.nv.global.init,"aw",@progbits
.nv.global.init:
	.type		_$_str,@object
	.size		_$_str,(_$_str_$_2 - _$_str)
_$_str:
        /*0000*/ 	.byte	0x5f, 0x5f, 0x43, 0x55, 0x44, 0x41, 0x5f, 0x46, 0x54, 0x5a, 0x00
	.type		_$_str_$_2,@object
	.size		_$_str_$_2,(.L_1 - _$_str_$_2)
_$_str_$_2:
        /*000b*/ 	.byte	0x5f, 0x5f, 0x43, 0x55, 0x44, 0x41, 0x5f, 0x50, 0x52, 0x45, 0x43, 0x5f, 0x53, 0x51, 0x52, 0x54
        /*001b*/ 	.byte	0x00
.L_1:


//--------------------- .nv.shared.triton_poi_fused__native_batch_norm_legit_no_training_convolution_hardtanh_17 --------------------------
	.section	.nv.shared.triton_poi_fused__native_batch_norm_legit_no_training_convolution_hardtanh_17,"aw",@nobits
	.sectionflags	@""
	.align	16
	.zero		1024


//--------------------- .nv.constant0.triton_poi_fused__native_batch_norm_legit_no_training_convolution_hardtanh_17 --------------------------
	.section	.nv.constant0.triton_poi_fused__native_batch_norm_legit_no_training_convolution_hardtanh_17,"a",@progbits
	.sectionflags	@""
	.align	4
.nv.constant0.triton_poi_fused__native_batch_norm_legit_no_training_convolution_hardtanh_17:
	.zero		592
